//
// Generated by NVIDIA NVVM Compiler
//
// Compiler Build ID: CL-36424714
// Cuda compilation tools, release 13.0, V13.0.88
// Based on NVVM 20.0.0
//

.version 9.0
.target sm_100
.address_size 64

	// .globl	_Z3mxvPfS_S_i

.visible .entry _Z3mxvPfS_S_i(
	.param .u64 .ptr .align 1 _Z3mxvPfS_S_i_param_0,
	.param .u64 .ptr .align 1 _Z3mxvPfS_S_i_param_1,
	.param .u64 .ptr .align 1 _Z3mxvPfS_S_i_param_2,
	.param .u32 _Z3mxvPfS_S_i_param_3
)
{
	.reg .pred 	%p<11>;
	.reg .b32 	%r<37>;
	.reg .b32 	%f<112>;
	.reg .b64 	%rd<31>;

	ld.param.u64 	%rd11, [_Z3mxvPfS_S_i_param_0];
	ld.param.u64 	%rd12, [_Z3mxvPfS_S_i_param_1];
	ld.param.u64 	%rd10, [_Z3mxvPfS_S_i_param_2];
	ld.param.u32 	%r23, [_Z3mxvPfS_S_i_param_3];
	cvta.to.global.u64 	%rd1, %rd12;
	cvta.to.global.u64 	%rd2, %rd11;
	mov.u32 	%r24, %tid.x;
	mov.u32 	%r25, %ntid.x;
	mov.u32 	%r26, %ctaid.x;
	mad.lo.s32 	%r1, %r25, %r26, %r24;
	setp.ge.s32 	%p1, %r1, %r23;
	@%p1 bra 	$L__BB0_15;
	mul.lo.s32 	%r2, %r23, %r1;
	setp.lt.s32 	%p2, %r23, 1;
	mov.f32 	%f111, 0f00000000;
	@%p2 bra 	$L__BB0_14;
	and.b32  	%r3, %r23, 15;
	setp.lt.u32 	%p3, %r23, 16;
	mov.f32 	%f111, 0f00000000;
	mov.b32 	%r33, 0;
	@%p3 bra 	$L__BB0_5;
	and.b32  	%r33, %r23, 2147483632;
	neg.s32 	%r31, %r33;
	add.s64 	%rd3, %rd2, 32;
	add.s64 	%rd29, %rd1, 32;
	mov.f32 	%f111, 0f00000000;
	mov.u32 	%r30, %r2;
$L__BB0_4:
	.pragma "nounroll";
	mul.wide.s32 	%rd13, %r30, 4;
	add.s64 	%rd14, %rd3, %rd13;
	ld.global.f32 	%f18, [%rd14+-32];
	ld.global.f32 	%f19, [%rd29+-32];
	fma.rn.f32 	%f20, %f18, %f19, %f111;
	ld.global.f32 	%f21, [%rd14+-28];
	ld.global.f32 	%f22, [%rd29+-28];
	fma.rn.f32 	%f23, %f21, %f22, %f20;
	ld.global.f32 	%f24, [%rd14+-24];
	ld.global.f32 	%f25, [%rd29+-24];
	fma.rn.f32 	%f26, %f24, %f25, %f23;
	ld.global.f32 	%f27, [%rd14+-20];
	ld.global.f32 	%f28, [%rd29+-20];
	fma.rn.f32 	%f29, %f27, %f28, %f26;
	ld.global.f32 	%f30, [%rd14+-16];
	ld.global.f32 	%f31, [%rd29+-16];
	fma.rn.f32 	%f32, %f30, %f31, %f29;
	ld.global.f32 	%f33, [%rd14+-12];
	ld.global.f32 	%f34, [%rd29+-12];
	fma.rn.f32 	%f35, %f33, %f34, %f32;
	ld.global.f32 	%f36, [%rd14+-8];
	ld.global.f32 	%f37, [%rd29+-8];
	fma.rn.f32 	%f38, %f36, %f37, %f35;
	ld.global.f32 	%f39, [%rd14+-4];
	ld.global.f32 	%f40, [%rd29+-4];
	fma.rn.f32 	%f41, %f39, %f40, %f38;
	ld.global.f32 	%f42, [%rd14];
	ld.global.f32 	%f43, [%rd29];
	fma.rn.f32 	%f44, %f42, %f43, %f41;
	ld.global.f32 	%f45, [%rd14+4];
	ld.global.f32 	%f46, [%rd29+4];
	fma.rn.f32 	%f47, %f45, %f46, %f44;
	ld.global.f32 	%f48, [%rd14+8];
	ld.global.f32 	%f49, [%rd29+8];
	fma.rn.f32 	%f50, %f48, %f49, %f47;
	ld.global.f32 	%f51, [%rd14+12];
	ld.global.f32 	%f52, [%rd29+12];
	fma.rn.f32 	%f53, %f51, %f52, %f50;
	ld.global.f32 	%f54, [%rd14+16];
	ld.global.f32 	%f55, [%rd29+16];
	fma.rn.f32 	%f56, %f54, %f55, %f53;
	ld.global.f32 	%f57, [%rd14+20];
	ld.global.f32 	%f58, [%rd29+20];
	fma.rn.f32 	%f59, %f57, %f58, %f56;
	ld.global.f32 	%f60, [%rd14+24];
	ld.global.f32 	%f61, [%rd29+24];
	fma.rn.f32 	%f62, %f60, %f61, %f59;
	ld.global.f32 	%f63, [%rd14+28];
	ld.global.f32 	%f64, [%rd29+28];
	fma.rn.f32 	%f111, %f63, %f64, %f62;
	add.s32 	%r31, %r31, 16;
	add.s32 	%r30, %r30, 16;
	add.s64 	%rd29, %rd29, 64;
	setp.ne.s32 	%p4, %r31, 0;
	@%p4 bra 	$L__BB0_4;
$L__BB0_5:
	setp.eq.s32 	%p5, %r3, 0;
	@%p5 bra 	$L__BB0_14;
	and.b32  	%r11, %r23, 7;
	setp.lt.u32 	%p6, %r3, 8;
	@%p6 bra 	$L__BB0_8;
	add.s32 	%r28, %r33, %r2;
	mul.wide.s32 	%rd15, %r28, 4;
	add.s64 	%rd16, %rd2, %rd15;
	ld.global.f32 	%f66, [%rd16];
	mul.wide.u32 	%rd17, %r33, 4;
	add.s64 	%rd18, %rd1, %rd17;
	ld.global.f32 	%f67, [%rd18];
	fma.rn.f32 	%f68, %f66, %f67, %f111;
	ld.global.f32 	%f69, [%rd16+4];
	ld.global.f32 	%f70, [%rd18+4];
	fma.rn.f32 	%f71, %f69, %f70, %f68;
	ld.global.f32 	%f72, [%rd16+8];
	ld.global.f32 	%f73, [%rd18+8];
	fma.rn.f32 	%f74, %f72, %f73, %f71;
	ld.global.f32 	%f75, [%rd16+12];
	ld.global.f32 	%f76, [%rd18+12];
	fma.rn.f32 	%f77, %f75, %f76, %f74;
	ld.global.f32 	%f78, [%rd16+16];
	ld.global.f32 	%f79, [%rd18+16];
	fma.rn.f32 	%f80, %f78, %f79, %f77;
	ld.global.f32 	%f81, [%rd16+20];
	ld.global.f32 	%f82, [%rd18+20];
	fma.rn.f32 	%f83, %f81, %f82, %f80;
	ld.global.f32 	%f84, [%rd16+24];
	ld.global.f32 	%f85, [%rd18+24];
	fma.rn.f32 	%f86, %f84, %f85, %f83;
	ld.global.f32 	%f87, [%rd16+28];
	ld.global.f32 	%f88, [%rd18+28];
	fma.rn.f32 	%f111, %f87, %f88, %f86;
	add.s32 	%r33, %r33, 8;
$L__BB0_8:
	setp.eq.s32 	%p7, %r11, 0;
	@%p7 bra 	$L__BB0_14;
	and.b32  	%r14, %r23, 3;
	setp.lt.u32 	%p8, %r11, 4;
	@%p8 bra 	$L__BB0_11;
	add.s32 	%r29, %r33, %r2;
	mul.wide.s32 	%rd19, %r29, 4;
	add.s64 	%rd20, %rd2, %rd19;
	ld.global.f32 	%f90, [%rd20];
	mul.wide.u32 	%rd21, %r33, 4;
	add.s64 	%rd22, %rd1, %rd21;
	ld.global.f32 	%f91, [%rd22];
	fma.rn.f32 	%f92, %f90, %f91, %f111;
	ld.global.f32 	%f93, [%rd20+4];
	ld.global.f32 	%f94, [%rd22+4];
	fma.rn.f32 	%f95, %f93, %f94, %f92;
	ld.global.f32 	%f96, [%rd20+8];
	ld.global.f32 	%f97, [%rd22+8];
	fma.rn.f32 	%f98, %f96, %f97, %f95;
	ld.global.f32 	%f99, [%rd20+12];
	ld.global.f32 	%f100, [%rd22+12];
	fma.rn.f32 	%f111, %f99, %f100, %f98;
	add.s32 	%r33, %r33, 4;
$L__BB0_11:
	setp.eq.s32 	%p9, %r14, 0;
	@%p9 bra 	$L__BB0_14;
	mul.wide.u32 	%rd23, %r33, 4;
	add.s64 	%rd30, %rd1, %rd23;
	add.s32 	%r36, %r33, %r2;
	neg.s32 	%r35, %r14;
$L__BB0_13:
	.pragma "nounroll";
	mul.wide.s32 	%rd24, %r36, 4;
	add.s64 	%rd25, %rd2, %rd24;
	ld.global.f32 	%f101, [%rd25];
	ld.global.f32 	%f102, [%rd30];
	fma.rn.f32 	%f111, %f101, %f102, %f111;
	add.s64 	%rd30, %rd30, 4;
	add.s32 	%r36, %r36, 1;
	add.s32 	%r35, %r35, 1;
	setp.ne.s32 	%p10, %r35, 0;
	@%p10 bra 	$L__BB0_13;
$L__BB0_14:
	cvta.to.global.u64 	%rd26, %rd10;
	mul.wide.s32 	%rd27, %r1, 4;
	add.s64 	%rd28, %rd26, %rd27;
	st.global.f32 	[%rd28], %f111;
$L__BB0_15:
	ret;

}


// ===== COMPILED SASS (sm_100) =====

	.target	sm_100

	.elftype	@"ET_EXEC"


//--------------------- .note.nv.tkinfo           --------------------------
	.section	.note.nv.tkinfo,"",@"SHT_NOTE"
	.sectionflags	@"SHF_NOTE_NV_TKINFO"
	.tkinfo
        /*0018*/ 	.word	0x00000002
        /*0030*/ 	.string	""
        /*0030*/ 	.string	"ptxas"
        /*0030*/ 	.string	"Cuda compilation tools, release 13.0, V13.0.88"
        /*0030*/ 	.string	"Build cuda_13.0.r13.0/compiler.36424714_0"
        /*0030*/ 	.string	"-arch sm_100 -m 64 "



//--------------------- .note.nv.cuinfo           --------------------------
	.section	.note.nv.cuinfo,"",@"SHT_NOTE"
	.sectionflags	@"SHF_NOTE_NV_CUINFO"
        /*0018*/ 	.short	0x0002
        /*001a*/ 	.short	0x0064
        /*001c*/ 	.short	0x0082
	.zero		2


//--------------------- .nv.info                  --------------------------
	.section	.nv.info,"",@"SHT_CUDA_INFO"
	.align	4


	//----- nvinfo : EIATTR_REGCOUNT
	.align		4
        /*0000*/ 	.byte	0x04, 0x2f
        /*0002*/ 	.short	(.L_1 - .L_0)
	.align		4
.L_0:
        /*0004*/ 	.word	index@(_Z3mxvPfS_S_i)
        /*0008*/ 	.word	0x0000001e


	//----- nvinfo : EIATTR_FRAME_SIZE
	.align		4
.L_1:
        /*000c*/ 	.byte	0x04, 0x11
        /*000e*/ 	.short	(.L_3 - .L_2)
	.align		4
.L_2:
        /*0010*/ 	.word	index@(_Z3mxvPfS_S_i)
        /*0014*/ 	.word	0x00000000


	//----- nvinfo : EIATTR_MIN_STACK_SIZE
	.align		4
.L_3:
        /*0018*/ 	.byte	0x04, 0x12
        /*001a*/ 	.short	(.L_5 - .L_4)
	.align		4
.L_4:
        /*001c*/ 	.word	index@(_Z3mxvPfS_S_i)
        /*0020*/ 	.word	0x00000000
.L_5:


//--------------------- .nv.compat                --------------------------
	.section	.nv.compat,"",@"SHT_CUDA_COMPAT_INFO"
	.align	4
        /*0000*/ 	.byte	0x02, 0x09, 0x00, 0x00, 0x02, 0x02, 0x01, 0x00, 0x02, 0x05, 0x05, 0x00, 0x03, 0x07, 0x01, 0x01
        /*0010*/ 	.byte	0x02, 0x03, 0x00, 0x00, 0x02, 0x06, 0x01, 0x00, 0x04, 0x0b, 0x08, 0x00, 0x09, 0x00, 0x00, 0x00
        /*0020*/ 	.byte	0x00, 0x00, 0x00, 0x00


//--------------------- .nv.info._Z3mxvPfS_S_i    --------------------------
	.section	.nv.info._Z3mxvPfS_S_i,"",@"SHT_CUDA_INFO"
	.sectionflags	@""
	.align	4


	//----- nvinfo : EIATTR_CUDA_API_VERSION
	.align		4
        /*0000*/ 	.byte	0x04, 0x37
        /*0002*/ 	.short	(.L_7 - .L_6)
.L_6:
        /*0004*/ 	.word	0x00000082


	//----- nvinfo : EIATTR_KPARAM_INFO
	.align		4
.L_7:
        /*0008*/ 	.byte	0x04, 0x17
        /*000a*/ 	.short	(.L_9 - .L_8)
.L_8:
        /*000c*/ 	.word	0x00000000
        /*0010*/ 	.short	0x0003
        /*0012*/ 	.short	0x0018
        /*0014*/ 	.byte	0x00, 0xf0, 0x11, 0x00


	//----- nvinfo : EIATTR_KPARAM_INFO
	.align		4
.L_9:
        /*0018*/ 	.byte	0x04, 0x17
        /*001a*/ 	.short	(.L_11 - .L_10)
.L_10:
        /*001c*/ 	.word	0x00000000
        /*0020*/ 	.short	0x0002
        /*0022*/ 	.short	0x0010
        /*0024*/ 	.byte	0x00, 0xf5, 0x21, 0x00


	//----- nvinfo : EIATTR_KPARAM_INFO
	.align		4
.L_11:
        /*0028*/ 	.byte	0x04, 0x17
        /*002a*/ 	.short	(.L_13 - .L_12)
.L_12:
        /*002c*/ 	.word	0x00000000
        /*0030*/ 	.short	0x0001
        /*0032*/ 	.short	0x0008
        /*0034*/ 	.byte	0x00, 0xf5, 0x21, 0x00


	//----- nvinfo : EIATTR_KPARAM_INFO
	.align		4
.L_13:
        /*0038*/ 	.byte	0x04, 0x17
        /*003a*/ 	.short	(.L_15 - .L_14)
.L_14:
        /*003c*/ 	.word	0x00000000
        /*0040*/ 	.short	0x0000
        /*0042*/ 	.short	0x0000
        /*0044*/ 	.byte	0x00, 0xf5, 0x21, 0x00


	//----- nvinfo : EIATTR_SPARSE_MMA_MASK
	.align		4
.L_15:
        /*0048*/ 	.byte	0x03, 0x50
        /*004a*/ 	.short	0x0000


	//----- nvinfo : EIATTR_MAXREG_COUNT
	.align		4
        /*004c*/ 	.byte	0x03, 0x1b
        /*004e*/ 	.short	0x00ff


	//----- nvinfo : EIATTR_MERCURY_ISA_VERSION
	.align		4
        /*0050*/ 	.byte	0x03, 0x5f
        /*0052*/ 	.short	0x0101


	//----- nvinfo : EIATTR_VRC_CTA_INIT_COUNT
	.align		4
        /*0054*/ 	.byte	0x02, 0x4a
	.zero		1
	.zero		1


	//----- nvinfo : EIATTR_EXIT_INSTR_OFFSETS
	.align		4
        /*0058*/ 	.byte	0x04, 0x1c
        /*005a*/ 	.short	(.L_17 - .L_16)


	//   ....[0]....
.L_16:
        /*005c*/ 	.word	0x00000070


	//   ....[1]....
        /*0060*/ 	.word	0x00000a80


	//----- nvinfo : EIATTR_CBANK_PARAM_SIZE
	.align		4
.L_17:
        /*0064*/ 	.byte	0x03, 0x19
        /*0066*/ 	.short	0x001c


	//----- nvinfo : EIATTR_PARAM_CBANK
	.align		4
        /*0068*/ 	.byte	0x04, 0x0a
        /*006a*/ 	.short	(.L_19 - .L_18)
	.align		4
.L_18:
        /*006c*/ 	.word	index@(.nv.constant0._Z3mxvPfS_S_i)
        /*0070*/ 	.short	0x0380
        /*0072*/ 	.short	0x001c


	//----- nvinfo : EIATTR_SW_WAR
	.align		4
.L_19:
        /*0074*/ 	.byte	0x04, 0x36
        /*0076*/ 	.short	(.L_21 - .L_20)
.L_20:
        /*0078*/ 	.word	0x00000008
.L_21:


//--------------------- .nv.callgraph             --------------------------
	.section	.nv.callgraph,"",@"SHT_CUDA_CALLGRAPH"
	.align	4
	.sectionentsize	8
	.align		4
        /*0000*/ 	.word	0x00000000
	.align		4
        /*0004*/ 	.word	0xffffffff
	.align		4
        /*0008*/ 	.word	0x00000000
	.align		4
        /*000c*/ 	.word	0xfffffffe
	.align		4
        /*0010*/ 	.word	0x00000000
	.align		4
        /*0014*/ 	.word	0xfffffffd
	.align		4
        /*0018*/ 	.word	0x00000000
	.align		4
        /*001c*/ 	.word	0xfffffffc


//--------------------- .text._Z3mxvPfS_S_i       --------------------------
	.section	.text._Z3mxvPfS_S_i,"ax",@progbits
	.align	128
        .global         _Z3mxvPfS_S_i
        .type           _Z3mxvPfS_S_i,@function
        .size           _Z3mxvPfS_S_i,(.L_x_7 - _Z3mxvPfS_S_i)
        .other          _Z3mxvPfS_S_i,@"STO_CUDA_ENTRY STV_DEFAULT"
_Z3mxvPfS_S_i:
.text._Z3mxvPfS_S_i:
[----:B------:R-:W-:Y:S01]  /*0000*/  LDC R1, c[0x0][0x37c] ;  /* 0x0000df00ff017b82 */ /* 0x000fe20000000800 */
[----:B------:R-:W0:Y:S01]  /*0010*/  S2R R0, SR_TID.X ;  /* 0x0000000000007919 */ /* 0x000e220000002100 */
[----:B------:R-:W0:Y:S01]  /*0020*/  LDCU UR4, c[0x0][0x360] ;  /* 0x00006c00ff0477ac */ /* 0x000e220008000800 */
[----:B------:R-:W0:Y:S01]  /*0030*/  S2R R3, SR_CTAID.X ;  /* 0x0000000000037919 */ /* 0x000e220000002500 */
[----:B------:R-:W1:Y:S01]  /*0040*/  LDCU UR16, c[0x0][0x398] ;  /* 0x00007300ff1077ac */ /* 0x000e620008000800 */
[----:B0-----:R-:W-:-:S05]  /*0050*/  IMAD R0, R3, UR4, R0 ;  /* 0x0000000403007c24 */ /* 0x001fca000f8e0200 */
[----:B-1----:R-:W-:-:S13]  /*0060*/  ISETP.GE.AND P0, PT, R0, UR16, PT ;  /* 0x0000001000007c0c */ /* 0x002fda000bf06270 */
[----:B------:R-:W-:Y:S05]  /*0070*/  @P0 EXIT ;  /* 0x000000000000094d */ /* 0x000fea0003800000 */
[----:B------:R-:W-:Y:S01]  /*0080*/  UISETP.GE.AND UP0, UPT, UR16, 0x1, UPT ;  /* 0x000000011000788c */ /* 0x000fe2000bf06270 */
[----:B------:R-:W-:Y:S01]  /*0090*/  HFMA2 R15, -RZ, RZ, 0, 0 ;  /* 0x00000000ff0f7431 */ /* 0x000fe200000001ff */
[----:B------:R-:W0:Y:S07]  /*00a0*/  LDCU.64 UR14, c[0x0][0x358] ;  /* 0x00006b00ff0e77ac */ /* 0x000e2e0008000a00 */
[----:B------:R-:W-:Y:S05]  /*00b0*/  BRA.U !UP0, `(.L_x_0) ;  /* 0x0000000908647547 */ /* 0x000fea000b800000 */
[----:B------:R-:W-:Y:S02]  /*00c0*/  UISETP.GE.U32.AND UP1, UPT, UR16, 0x10, UPT ;  /* 0x000000101000788c */ /* 0x000fe4000bf26070 */
[----:B------:R-:W-:Y:S01]  /*00d0*/  IMAD R7, R0, UR16, RZ ;  /* 0x0000001000077c24 */ /* 0x000fe2000f8e02ff */
[----:B------:R-:W-:Y:S01]  /*00e0*/  ULOP3.LUT UR12, UR16, 0xf, URZ, 0xc0, !UPT ;  /* 0x0000000f100c7892 */ /* 0x000fe2000f8ec0ff */
[----:B------:R-:W-:Y:S02]  /*00f0*/  MOV R15, RZ ;  /* 0x000000ff000f7202 */ /* 0x000fe40000000f00 */
[----:B------:R-:W-:Y:S01]  /*0100*/  MOV R8, RZ ;  /* 0x000000ff00087202 */ /* 0x000fe20000000f00 */
[----:B------:R-:W-:Y:S02]  /*0110*/  UISETP.NE.AND UP0, UPT, UR12, URZ, UPT ;  /* 0x000000ff0c00728c */ /* 0x000fe4000bf05270 */
[----:B------:R-:W-:Y:S09]  /*0120*/  BRA.U !UP1, `(.L_x_1) ;  /* 0x0000000509147547 */ /* 0x000ff2000b800000 */
[----:B------:R-:W1:Y:S01]  /*0130*/  LDCU.128 UR8, c[0x0][0x380] ;  /* 0x00007000ff0877ac */ /* 0x000e620008000c00 */
[----:B------:R-:W-:Y:S02]  /*0140*/  MOV R15, RZ ;  /* 0x000000ff000f7202 */ /* 0x000fe40000000f00 */
[----:B------:R-:W-:Y:S01]  /*0150*/  MOV R6, R7 ;  /* 0x0000000700067202 */ /* 0x000fe20000000f00 */
[----:B------:R-:W-:-:S06]  /*0160*/  ULOP3.LUT UR13, UR16, 0x7ffffff0, URZ, 0xc0, !UPT ;  /* 0x7ffffff0100d7892 */ /* 0x000fcc000f8ec0ff */
[----:B------:R-:W-:Y:S01]  /*0170*/  MOV R8, UR13 ;  /* 0x0000000d00087c02 */ /* 0x000fe20008000f00 */
[----:B-1----:R-:W-:Y:S02]  /*0180*/  UIADD3 UR4, UP2, UPT, UR10, 0x20, URZ ;  /* 0x000000200a047890 */ /* 0x002fe4000ff5e0ff */
[----:B------:R-:W-:Y:S02]  /*0190*/  UIADD3 UR6, UP1, UPT, UR8, 0x20, URZ ;  /* 0x0000002008067890 */ /* 0x000fe4000ff3e0ff */
[----:B------:R-:W-:Y:S02]  /*01a0*/  UIADD3.X UR5, UPT, UPT, URZ, UR11, URZ, UP2, !UPT ;  /* 0x0000000bff057290 */ /* 0x000fe400097fe4ff */
[----:B------:R-:W-:Y:S01]  /*01b0*/  MOV R2, UR4 ;  /* 0x0000000400027c02 */ /* 0x000fe20008000f00 */
[----:B------:R-:W-:Y:S02]  /*01c0*/  UIADD3 UR8, UPT, UPT, -UR13, URZ, URZ ;  /* 0x000000ff0d087290 */ /* 0x000fe4000fffe1ff */
[----:B------:R-:W-:Y:S01]  /*01d0*/  UIADD3.X UR7, UPT, UPT, URZ, UR9, URZ, UP1, !UPT ;  /* 0x00000009ff077290 */ /* 0x000fe20008ffe4ff */
[----:B------:R-:W-:-:S11]  /*01e0*/  MOV R3, UR5 ;  /* 0x0000000500037c02 */ /* 0x000fd60008000f00 */
.L_x_2:
[----:B------:R-:W-:Y:S01]  /*01f0*/  MOV R4, UR6 ;  /* 0x0000000600047c02 */ /* 0x000fe20008000f00 */
[----:B0-----:R-:W2:Y:S01]  /*0200*/  LDG.E R17, desc[UR14][R2.64+-0x20] ;  /* 0xffffe00e02117981 */ /* 0x001ea2000c1e1900 */
[----:B------:R-:W-:-:S03]  /*0210*/  MOV R5, UR7 ;  /* 0x0000000700057c02 */ /* 0x000fc60008000f00 */
[----:B------:R-:W3:Y:S01]  /*0220*/  LDG.E R25, desc[UR14][R2.64+-0x1c] ;  /* 0xffffe40e02197981 */ /* 0x000ee2000c1e1900 */
[----:B------:R-:W-:-:S03]  /*0230*/  IMAD.WIDE R4, R6, 0x4, R4 ;  /* 0x0000000406047825 */ /* 0x000fc600078e0204 */
[----:B------:R-:W4:Y:S04]  /*0240*/  LDG.E R19, desc[UR14][R2.64+-0x18] ;  /* 0xffffe80e02137981 */ /* 0x000f28000c1e1900 */
[----:B------:R-:W2:Y:S04]  /*0250*/  LDG.E R16, desc[UR14][R4.64+-0x20] ;  /* 0xffffe00e04107981 */ /* 0x000ea8000c1e1900 */
[----:B------:R-:W3:Y:S04]  /*0260*/  LDG.E R18, desc[UR14][R4.64+-0x1c] ;  /* 0xffffe40e04127981 */ /* 0x000ee8000c1e1900 */
[----:B------:R-:W4:Y:S04]  /*0270*/  LDG.E R20, desc[UR14][R4.64+-0x18] ;  /* 0xffffe80e04147981 */ /* 0x000f28000c1e1900 */
[----:B------:R-:W5:Y:S04]  /*0280*/  LDG.E R22, desc[UR14][R2.64+-0x14] ;  /* 0xffffec0e02167981 */ /* 0x000f68000c1e1900 */
        /* <DEDUP_REMOVED lines=8> */
[----:B------:R-:W5:Y:S01]  /*0310*/  LDG.E R14, desc[UR14][R4.64+-0x4] ;  /* 0xfffffc0e040e7981 */ /* 0x000f62000c1e1900 */
[----:B--2---:R-:W-:-:S03]  /*0320*/  FFMA R17, R16, R17, R15 ;  /* 0x0000001110117223 */ /* 0x004fc6000000000f */
[----:B------:R-:W2:Y:S04]  /*0330*/  LDG.E R15, desc[UR14][R2.64] ;  /* 0x0000000e020f7981 */ /* 0x000ea8000c1e1900 */
[----:B------:R-:W2:Y:S01]  /*0340*/  LDG.E R16, desc[UR14][R4.64] ;  /* 0x0000000e04107981 */ /* 0x000ea2000c1e1900 */
[----:B---3--:R-:W-:-:S03]  /*0350*/  FFMA R25, R18, R25, R17 ;  /* 0x0000001912197223 */ /* 0x008fc60000000011 */
[----:B------:R-:W3:Y:S01]  /*0360*/  LDG.E R17, desc[UR14][R2.64+0x4] ;  /* 0x0000040e02117981 */ /* 0x000ee2000c1e1900 */
[----:B----4-:R-:W-:-:S03]  /*0370*/  FFMA R26, R20, R19, R25 ;  /* 0x00000013141a7223 */ /* 0x010fc60000000019 */
[----:B------:R-:W3:Y:S04]  /*0380*/  LDG.E R18, desc[UR14][R4.64+0x4] ;  /* 0x0000040e04127981 */ /* 0x000ee8000c1e1900 */
[----:B------:R-:W4:Y:S01]  /*0390*/  LDG.E R20, desc[UR14][R2.64+0x8] ;  /* 0x0000080e02147981 */ /* 0x000f22000c1e1900 */
[----:B-----5:R-:W-:-:S03]  /*03a0*/  FFMA R25, R21, R22, R26 ;  /* 0x0000001615197223 */ /* 0x020fc6000000001a */
[----:B------:R-:W4:Y:S04]  /*03b0*/  LDG.E R19, desc[UR14][R4.64+0x8] ;  /* 0x0000080e04137981 */ /* 0x000f28000c1e1900 */
[----:B------:R-:W5:Y:S01]  /*03c0*/  LDG.E R22, desc[UR14][R2.64+0xc] ;  /* 0x00000c0e02167981 */ /* 0x000f62000c1e1900 */
[----:B------:R-:W-:-:S03]  /*03d0*/  FFMA R25, R24, R23, R25 ;  /* 0x0000001718197223 */ /* 0x000fc60000000019 */
[----:B------:R-:W5:Y:S04]  /*03e0*/  LDG.E R21, desc[UR14][R4.64+0xc] ;  /* 0x00000c0e04157981 */ /* 0x000f68000c1e1900 */
[----:B------:R-:W5:Y:S01]  /*03f0*/  LDG.E R24, desc[UR14][R2.64+0x10] ;  /* 0x0000100e02187981 */ /* 0x000f62000c1e1900 */
[----:B------:R-:W-:-:S03]  /*0400*/  FFMA R25, R10, R9, R25 ;  /* 0x000000090a197223 */ /* 0x000fc60000000019 */
[----:B------:R-:W5:Y:S04]  /*0410*/  LDG.E R23, desc[UR14][R4.64+0x10] ;  /* 0x0000100e04177981 */ /* 0x000f68000c1e1900 */
[----:B------:R-:W5:Y:S01]  /*0420*/  LDG.E R10, desc[UR14][R2.64+0x14] ;  /* 0x0000140e020a7981 */ /* 0x000f62000c1e1900 */
[----:B------:R-:W-:-:S03]  /*0430*/  FFMA R27, R12, R11, R25 ;  /* 0x0000000b0c1b7223 */ /* 0x000fc60000000019 */
[----:B------:R-:W5:Y:S04]  /*0440*/  LDG.E R9, desc[UR14][R4.64+0x14] ;  /* 0x0000140e04097981 */ /* 0x000f68000c1e1900 */
[----:B------:R-:W5:Y:S04]  /*0450*/  LDG.E R11, desc[UR14][R2.64+0x18] ;  /* 0x0000180e020b7981 */ /* 0x000f68000c1e1900 */
[----:B------:R-:W5:Y:S04]  /*0460*/  LDG.E R12, desc[UR14][R4.64+0x18] ;  /* 0x0000180e040c7981 */ /* 0x000f68000c1e1900 */
[----:B------:R-:W5:Y:S04]  /*0470*/  LDG.E R25, desc[UR14][R4.64+0x1c] ;  /* 0x00001c0e04197981 */ /* 0x000f68000c1e1900 */
[----:B------:R0:W5:Y:S01]  /*0480*/  LDG.E R26, desc[UR14][R2.64+0x1c] ;  /* 0x00001c0e021a7981 */ /* 0x000162000c1e1900 */
[----:B------:R-:W-:Y:S01]  /*0490*/  FFMA R13, R14, R13, R27 ;  /* 0x0000000d0e0d7223 */ /* 0x000fe2000000001b */
[----:B------:R-:W-:-:S04]  /*04a0*/  UIADD3 UR8, UPT, UPT, UR8, 0x10, URZ ;  /* 0x0000001008087890 */ /* 0x000fc8000fffe0ff */
[----:B------:R-:W-:Y:S01]  /*04b0*/  UISETP.NE.AND UP1, UPT, UR8, URZ, UPT ;  /* 0x000000ff0800728c */ /* 0x000fe2000bf25270 */
[----:B0-----:R-:W-:Y:S02]  /*04c0*/  IADD3 R2, P0, PT, R2, 0x40, RZ ;  /* 0x0000004002027810 */ /* 0x001fe40007f1e0ff */
[----:B------:R-:W-:Y:S02]  /*04d0*/  IADD3 R6, PT, PT, R6, 0x10, RZ ;  /* 0x0000001006067810 */ /* 0x000fe40007ffe0ff */
[----:B------:R-:W-:Y:S01]  /*04e0*/  IADD3.X R3, PT, PT, RZ, R3, RZ, P0, !PT ;  /* 0x00000003ff037210 */ /* 0x000fe200007fe4ff */
[----:B--2---:R-:W-:-:S04]  /*04f0*/  FFMA R13, R16, R15, R13 ;  /* 0x0000000f100d7223 */ /* 0x004fc8000000000d */
[----:B---3--:R-:W-:-:S04]  /*0500*/  FFMA R18, R18, R17, R13 ;  /* 0x0000001112127223 */ /* 0x008fc8000000000d */
[----:B----4-:R-:W-:-:S04]  /*0510*/  FFMA R18, R19, R20, R18 ;  /* 0x0000001413127223 */ /* 0x010fc80000000012 */
[----:B-----5:R-:W-:-:S04]  /*0520*/  FFMA R18, R21, R22, R18 ;  /* 0x0000001615127223 */ /* 0x020fc80000000012 */
[----:B------:R-:W-:-:S04]  /*0530*/  FFMA R18, R23, R24, R18 ;  /* 0x0000001817127223 */ /* 0x000fc80000000012 */
[----:B------:R-:W-:-:S04]  /*0540*/  FFMA R9, R9, R10, R18 ;  /* 0x0000000a09097223 */ /* 0x000fc80000000012 */
[----:B------:R-:W-:-:S04]  /*0550*/  FFMA R12, R12, R11, R9 ;  /* 0x0000000b0c0c7223 */ /* 0x000fc80000000009 */
[----:B------:R-:W-:Y:S01]  /*0560*/  FFMA R15, R25, R26, R12 ;  /* 0x0000001a190f7223 */ /* 0x000fe2000000000c */
[----:B------:R-:W-:Y:S06]  /*0570*/  BRA.U UP1, `(.L_x_2) ;  /* 0xfffffffd011c7547 */ /* 0x000fec000b83ffff */
.L_x_1:
[----:B------:R-:W-:Y:S05]  /*0580*/  BRA.U !UP0, `(.L_x_0) ;  /* 0x0000000508307547 */ /* 0x000fea000b800000 */
[----:B------:R-:W-:Y:S02]  /*0590*/  UISETP.GE.U32.AND UP0, UPT, UR12, 0x8, UPT ;  /* 0x000000080c00788c */ /* 0x000fe4000bf06070 */
[----:B------:R-:W-:-:S04]  /*05a0*/  ULOP3.LUT UR5, UR16, 0x7, URZ, 0xc0, !UPT ;  /* 0x0000000710057892 */ /* 0x000fc8000f8ec0ff */
[----:B------:R-:W-:-:S03]  /*05b0*/  UISETP.NE.AND UP1, UPT, UR5, URZ, UPT ;  /* 0x000000ff0500728c */ /* 0x000fc6000bf25270 */
[----:B------:R-:W-:Y:S08]  /*05c0*/  BRA.U !UP0, `(.L_x_3) ;  /* 0x0000000108787547 */ /* 0x000ff0000b800000 */
[----:B------:R-:W1:Y:S01]  /*05d0*/  LDC.64 R2, c[0x0][0x380] ;  /* 0x0000e000ff027b82 */ /* 0x000e620000000a00 */
[----:B------:R-:W-:-:S07]  /*05e0*/  IADD3 R9, PT, PT, R7, R8, RZ ;  /* 0x0000000807097210 */ /* 0x000fce0007ffe0ff */
[----:B------:R-:W2:Y:S01]  /*05f0*/  LDC.64 R4, c[0x0][0x388] ;  /* 0x0000e200ff047b82 */ /* 0x000ea20000000a00 */
[----:B-1----:R-:W-:-:S05]  /*0600*/  IMAD.WIDE R2, R9, 0x4, R2 ;  /* 0x0000000409027825 */ /* 0x002fca00078e0202 */
[----:B0-----:R-:W3:Y:S01]  /*0610*/  LDG.E R10, desc[UR14][R2.64] ;  /* 0x0000000e020a7981 */ /* 0x001ee2000c1e1900 */
[----:B--2---:R-:W-:-:S03]  /*0620*/  IMAD.WIDE.U32 R4, R8, 0x4, R4 ;  /* 0x0000000408047825 */ /* 0x004fc600078e0004 */
[----:B------:R-:W2:Y:S04]  /*0630*/  LDG.E R13, desc[UR14][R2.64+0x4] ;  /* 0x0000040e020d7981 */ /* 0x000ea8000c1e1900 */
[----:B------:R-:W3:Y:S04]  /*0640*/  LDG.E R11, desc[UR14][R4.64] ;  /* 0x0000000e040b7981 */ /* 0x000ee8000c1e1900 */
[----:B------:R-:W2:Y:S04]  /*0650*/  LDG.E R12, desc[UR14][R4.64+0x4] ;  /* 0x0000040e040c7981 */ /* 0x000ea8000c1e1900 */
[----:B------:R-:W4:Y:S04]  /*0660*/  LDG.E R17, desc[UR14][R2.64+0x8] ;  /* 0x0000080e02117981 */ /* 0x000f28000c1e1900 */
        /* <DEDUP_REMOVED lines=11> */
[----:B------:R-:W-:Y:S01]  /*0720*/  IADD3 R8, PT, PT, R8, 0x8, RZ ;  /* 0x0000000808087810 */ /* 0x000fe20007ffe0ff */
[----:B---3--:R-:W-:-:S04]  /*0730*/  FFMA R10, R10, R11, R15 ;  /* 0x0000000b0a0a7223 */ /* 0x008fc8000000000f */
[----:B--2---:R-:W-:-:S04]  /*0740*/  FFMA R10, R13, R12, R10 ;  /* 0x0000000c0d0a7223 */ /* 0x004fc8000000000a */
[----:B----4-:R-:W-:-:S04]  /*0750*/  FFMA R10, R17, R14, R10 ;  /* 0x0000000e110a7223 */ /* 0x010fc8000000000a */
[----:B-----5:R-:W-:-:S04]  /*0760*/  FFMA R10, R19, R16, R10 ;  /* 0x00000010130a7223 */ /* 0x020fc8000000000a */
[----:B------:R-:W-:-:S04]  /*0770*/  FFMA R10, R21, R18, R10 ;  /* 0x00000012150a7223 */ /* 0x000fc8000000000a */
[----:B------:R-:W-:-:S04]  /*0780*/  FFMA R23, R23, R20, R10 ;  /* 0x0000001417177223 */ /* 0x000fc8000000000a */
[----:B------:R-:W-:-:S04]  /*0790*/  FFMA R6, R6, R9, R23 ;  /* 0x0000000906067223 */ /* 0x000fc80000000017 */
[----:B------:R-:W-:-:S07]  /*07a0*/  FFMA R15, R25, R22, R6 ;  /* 0x00000016190f7223 */ /* 0x000fce0000000006 */
.L_x_3:
        /* <DEDUP_REMOVED lines=17> */
[----:B------:R-:W5:Y:S01]  /*08c0*/  LDG.E R14, desc[UR14][R4.64+0xc] ;  /* 0x00000c0e040e7981 */ /* 0x000f62000c1e1900 */
[----:B------:R-:W-:Y:S01]  /*08d0*/  IADD3 R8, PT, PT, R8, 0x4, RZ ;  /* 0x0000000408087810 */ /* 0x000fe20007ffe0ff */
[----:B---3--:R-:W-:-:S04]  /*08e0*/  FFMA R6, R6, R9, R15 ;  /* 0x0000000906067223 */ /* 0x008fc8000000000f */
[----:B--2---:R-:W-:-:S04]  /*08f0*/  FFMA R6, R11, R10, R6 ;  /* 0x0000000a0b067223 */ /* 0x004fc80000000006 */
[----:B----4-:R-:W-:-:S04]  /*0900*/  FFMA R6, R13, R12, R6 ;  /* 0x0000000c0d067223 */ /* 0x010fc80000000006 */
[----:B-----5:R-:W-:-:S07]  /*0910*/  FFMA R15, R17, R14, R6 ;  /* 0x0000000e110f7223 */ /* 0x020fce0000000006 */
.L_x_4:
[----:B------:R-:W-:Y:S05]  /*0920*/  BRA.U !UP1, `(.L_x_0) ;  /* 0x0000000109487547 */ /* 0x000fea000b800000 */
[----:B------:R-:W1:Y:S01]  /*0930*/  LDC.64 R2, c[0x0][0x388] ;  /* 0x0000e200ff027b82 */ /* 0x000e620000000a00 */
[----:B------:R-:W-:Y:S01]  /*0940*/  IADD3 R7, PT, PT, R7, R8, RZ ;  /* 0x0000000807077210 */ /* 0x000fe20007ffe0ff */
[----:B------:R-:W-:-:S06]  /*0950*/  UIADD3 UR4, UPT, UPT, -UR4, URZ, URZ ;  /* 0x000000ff04047290 */ /* 0x000fcc000fffe1ff */
[----:B------:R-:W2:Y:S01]  /*0960*/  LDC.64 R10, c[0x0][0x380] ;  /* 0x0000e000ff0a7b82 */ /* 0x000ea20000000a00 */
[----:B-1----:R-:W-:-:S03]  /*0970*/  IMAD.WIDE.U32 R2, R8, 0x4, R2 ;  /* 0x0000000408027825 */ /* 0x002fc600078e0002 */
[----:B------:R-:W-:Y:S02]  /*0980*/  MOV R6, R2 ;  /* 0x0000000200067202 */ /* 0x000fe40000000f00 */
[----:B------:R-:W-:-:S07]  /*0990*/  MOV R5, R3 ;  /* 0x0000000300057202 */ /* 0x000fce0000000f00 */
.L_x_5:
[----:B--2---:R-:W-:Y:S01]  /*09a0*/  IMAD.WIDE R2, R7, 0x4, R10 ;  /* 0x0000000407027825 */ /* 0x004fe200078e020a */
[----:B------:R-:W-:-:S05]  /*09b0*/  MOV R4, R6 ;  /* 0x0000000600047202 */ /* 0x000fca0000000f00 */
[----:B0-----:R-:W2:Y:S04]  /*09c0*/  LDG.E R2, desc[UR14][R2.64] ;  /* 0x0000000e02027981 */ /* 0x001ea8000c1e1900 */
[----:B------:R0:W2:Y:S01]  /*09d0*/  LDG.E R4, desc[UR14][R4.64] ;  /* 0x0000000e04047981 */ /* 0x0000a2000c1e1900 */
[----:B------:R-:W-:Y:S01]  /*09e0*/  UIADD3 UR4, UPT, UPT, UR4, 0x1, URZ ;  /* 0x0000000104047890 */ /* 0x000fe2000fffe0ff */
[----:B------:R-:W-:Y:S02]  /*09f0*/  IADD3 R6, P0, PT, R6, 0x4, RZ ;  /* 0x0000000406067810 */ /* 0x000fe40007f1e0ff */
[----:B------:R-:W-:Y:S01]  /*0a00*/  IADD3 R7, PT, PT, R7, 0x1, RZ ;  /* 0x0000000107077810 */ /* 0x000fe20007ffe0ff */
[----:B------:R-:W-:Y:S01]  /*0a10*/  UISETP.NE.AND UP0, UPT, UR4, URZ, UPT ;  /* 0x000000ff0400728c */ /* 0x000fe2000bf05270 */
[----:B0-----:R-:W-:Y:S01]  /*0a20*/  IADD3.X R5, PT, PT, RZ, R5, RZ, P0, !PT ;  /* 0x00000005ff057210 */ /* 0x001fe200007fe4ff */
[----:B--2---:R-:W-:-:S07]  /*0a30*/  FFMA R15, R2, R4, R15 ;  /* 0x00000004020f7223 */ /* 0x004fce000000000f */
[----:B------:R-:W-:Y:S05]  /*0a40*/  BRA.U UP0, `(.L_x_5) ;  /* 0xfffffffd00d47547 */ /* 0x000fea000b83ffff */
.L_x_0:
[----:B------:R-:W1:Y:S02]  /*0a50*/  LDC.64 R2, c[0x0][0x390] ;  /* 0x0000e400ff027b82 */ /* 0x000e640000000a00 */
[----:B-1----:R-:W-:-:S05]  /*0a60*/  IMAD.WIDE R2, R0, 0x4, R2 ;  /* 0x0000000400027825 */ /* 0x002fca00078e0202 */
[----:B0-----:R-:W-:Y:S01]  /*0a70*/  STG.E desc[UR14][R2.64], R15 ;  /* 0x0000000f02007986 */ /* 0x001fe2000c10190e */
[----:B------:R-:W-:Y:S05]  /*0a80*/  EXIT ;  /* 0x000000000000794d */ /* 0x000fea0003800000 */
.L_x_6:
[----:B------:R-:W-:-:S00]  /*0a90*/  BRA `(.L_x_6) ;  /* 0xfffffffc00fc7947 */ /* 0x000fc0000383ffff */
[----:B------:R-:W-:-:S00]  /*0aa0*/  NOP ;  /* 0x0000000000007918 */ /* 0x000fc00000000000 */
        /* <DEDUP_REMOVED lines=13> */
.L_x_7:


//--------------------- .nv.shared.reserved.0     --------------------------
	.section	.nv.shared.reserved.0,"aw",@nobits
	.weak		__nv_reservedSMEM_offset_0_alias
	.size		__nv_reservedSMEM_offset_0_alias, 0, 64
	.other		__nv_reservedSMEM_offset_0_alias,@"STO_CUDA_RESERVED_SHARED STV_DEFAULT"
__nv_reservedSMEM_offset_0_alias:
	.zero		0
	.zero		64


//--------------------- .nv.constant0._Z3mxvPfS_S_i --------------------------
	.section	.nv.constant0._Z3mxvPfS_S_i,"a",@progbits
	.sectionflags	@""
	.align	4
.nv.constant0._Z3mxvPfS_S_i:
	.zero		924


//--------------------- SYMBOLS --------------------------

	.type		.nv.reservedSmem.offset0,@object
	.size		.nv.reservedSmem.offset0,0x4
